//
// Generated by NVIDIA NVVM Compiler
//
// Compiler Build ID: CL-36424714
// Cuda compilation tools, release 13.0, V13.0.88
// Based on NVVM 20.0.0
//

.version 9.0
.target sm_100
.address_size 64


.entry _Z12printMessageiiiPf(
	.param .u32 _Z12printMessageiiiPf_param_0,
	.param .u32 _Z12printMessageiiiPf_param_1,
	.param .u32 _Z12printMessageiiiPf_param_2,
	.param .u64 .ptr .align 1 _Z12printMessageiiiPf_param_3
)
{
	.reg .b32 	%f<4>;
	.reg .b64 	%rd<5>;

	ld.param.u64 	%rd3, [_Z12printMessageiiiPf_param_3];
	// begin inline asm
	mov.u64 	%rd1, %clock64;
	// end inline asm
	cvta.to.global.u64 	%rd4, %rd3;
	cvt.rn.f32.s64 	%f1, %rd1;
	// begin inline asm
	mov.u64 	%rd2, %clock64;
	// end inline asm
	cvt.rn.f32.s64 	%f2, %rd2;
	sub.f32 	%f3, %f2, %f1;
	st.global.f32 	[%rd4], %f3;
	ret;

}


// ===== COMPILED SASS (sm_100) =====

	.target	sm_100

	.elftype	@"ET_EXEC"


//--------------------- .note.nv.tkinfo           --------------------------
	.section	.note.nv.tkinfo,"",@"SHT_NOTE"
	.sectionflags	@"SHF_NOTE_NV_TKINFO"
	.tkinfo
        /*0018*/ 	.word	0x00000002
        /*0030*/ 	.string	""
        /*0030*/ 	.string	"ptxas"
        /*0030*/ 	.string	"Cuda compilation tools, release 13.0, V13.0.88"
        /*0030*/ 	.string	"Build cuda_13.0.r13.0/compiler.36424714_0"
        /*0030*/ 	.string	"-arch sm_100 -m 64 "



//--------------------- .note.nv.cuinfo           --------------------------
	.section	.note.nv.cuinfo,"",@"SHT_NOTE"
	.sectionflags	@"SHF_NOTE_NV_CUINFO"
        /*0018*/ 	.short	0x0002
        /*001a*/ 	.short	0x0064
        /*001c*/ 	.short	0x0082
	.zero		2


//--------------------- .nv.info                  --------------------------
	.section	.nv.info,"",@"SHT_CUDA_INFO"
	.align	4


	//----- nvinfo : EIATTR_REGCOUNT
	.align		4
        /*0000*/ 	.byte	0x04, 0x2f
        /*0002*/ 	.short	(.L_1 - .L_0)
	.align		4
.L_0:
        /*0004*/ 	.word	index@(_Z12printMessageiiiPf)
        /*0008*/ 	.word	0x0000000a


	//----- nvinfo : EIATTR_FRAME_SIZE
	.align		4
.L_1:
        /*000c*/ 	.byte	0x04, 0x11
        /*000e*/ 	.short	(.L_3 - .L_2)
	.align		4
.L_2:
        /*0010*/ 	.word	index@(_Z12printMessageiiiPf)
        /*0014*/ 	.word	0x00000000


	//----- nvinfo : EIATTR_MIN_STACK_SIZE
	.align		4
.L_3:
        /*0018*/ 	.byte	0x04, 0x12
        /*001a*/ 	.short	(.L_5 - .L_4)
	.align		4
.L_4:
        /*001c*/ 	.word	index@(_Z12printMessageiiiPf)
        /*0020*/ 	.word	0x00000000
.L_5:


//--------------------- .nv.compat                --------------------------
	.section	.nv.compat,"",@"SHT_CUDA_COMPAT_INFO"
	.align	4
        /*0000*/ 	.byte	0x02, 0x09, 0x00, 0x00, 0x02, 0x02, 0x01, 0x00, 0x02, 0x05, 0x05, 0x00, 0x03, 0x07, 0x01, 0x01
        /*0010*/ 	.byte	0x02, 0x03, 0x00, 0x00, 0x02, 0x06, 0x01, 0x00, 0x04, 0x0b, 0x08, 0x00, 0x09, 0x00, 0x00, 0x00
        /*0020*/ 	.byte	0x00, 0x00, 0x00, 0x00


//--------------------- .nv.info._Z12printMessageiiiPf --------------------------
	.section	.nv.info._Z12printMessageiiiPf,"",@"SHT_CUDA_INFO"
	.sectionflags	@""
	.align	4


	//----- nvinfo : EIATTR_CUDA_API_VERSION
	.align		4
        /*0000*/ 	.byte	0x04, 0x37
        /*0002*/ 	.short	(.L_7 - .L_6)
.L_6:
        /*0004*/ 	.word	0x00000082


	//----- nvinfo : EIATTR_KPARAM_INFO
	.align		4
.L_7:
        /*0008*/ 	.byte	0x04, 0x17
        /*000a*/ 	.short	(.L_9 - .L_8)
.L_8:
        /*000c*/ 	.word	0x00000000
        /*0010*/ 	.short	0x0003
        /*0012*/ 	.short	0x0010
        /*0014*/ 	.byte	0x00, 0xf5, 0x21, 0x00


	//----- nvinfo : EIATTR_KPARAM_INFO
	.align		4
.L_9:
        /*0018*/ 	.byte	0x04, 0x17
        /*001a*/ 	.short	(.L_11 - .L_10)
.L_10:
        /*001c*/ 	.word	0x00000000
        /*0020*/ 	.short	0x0002
        /*0022*/ 	.short	0x0008
        /*0024*/ 	.byte	0x00, 0xf0, 0x11, 0x00


	//----- nvinfo : EIATTR_KPARAM_INFO
	.align		4
.L_11:
        /*0028*/ 	.byte	0x04, 0x17
        /*002a*/ 	.short	(.L_13 - .L_12)
.L_12:
        /*002c*/ 	.word	0x00000000
        /*0030*/ 	.short	0x0001
        /*0032*/ 	.short	0x0004
        /*0034*/ 	.byte	0x00, 0xf0, 0x11, 0x00


	//----- nvinfo : EIATTR_KPARAM_INFO
	.align		4
.L_13:
        /*0038*/ 	.byte	0x04, 0x17
        /*003a*/ 	.short	(.L_15 - .L_14)
.L_14:
        /*003c*/ 	.word	0x00000000
        /*0040*/ 	.short	0x0000
        /*0042*/ 	.short	0x0000
        /*0044*/ 	.byte	0x00, 0xf0, 0x11, 0x00


	//----- nvinfo : EIATTR_SPARSE_MMA_MASK
	.align		4
.L_15:
        /*0048*/ 	.byte	0x03, 0x50
        /*004a*/ 	.short	0x0000


	//----- nvinfo : EIATTR_MAXREG_COUNT
	.align		4
        /*004c*/ 	.byte	0x03, 0x1b
        /*004e*/ 	.short	0x00ff


	//----- nvinfo : EIATTR_MERCURY_ISA_VERSION
	.align		4
        /*0050*/ 	.byte	0x03, 0x5f
        /*0052*/ 	.short	0x0101


	//----- nvinfo : EIATTR_VRC_CTA_INIT_COUNT
	.align		4
        /*0054*/ 	.byte	0x02, 0x4a
	.zero		1
	.zero		1


	//----- nvinfo : EIATTR_EXIT_INSTR_OFFSETS
	.align		4
        /*0058*/ 	.byte	0x04, 0x1c
        /*005a*/ 	.short	(.L_17 - .L_16)


	//   ....[0]....
.L_16:
        /*005c*/ 	.word	0x000000a0


	//----- nvinfo : EIATTR_CBANK_PARAM_SIZE
	.align		4
.L_17:
        /*0060*/ 	.byte	0x03, 0x19
        /*0062*/ 	.short	0x0018


	//----- nvinfo : EIATTR_PARAM_CBANK
	.align		4
        /*0064*/ 	.byte	0x04, 0x0a
        /*0066*/ 	.short	(.L_19 - .L_18)
	.align		4
.L_18:
        /*0068*/ 	.word	index@(.nv.constant0._Z12printMessageiiiPf)
        /*006c*/ 	.short	0x0380
        /*006e*/ 	.short	0x0018


	//----- nvinfo : EIATTR_SW_WAR
	.align		4
.L_19:
        /*0070*/ 	.byte	0x04, 0x36
        /*0072*/ 	.short	(.L_21 - .L_20)
.L_20:
        /*0074*/ 	.word	0x00000008
.L_21:


//--------------------- .nv.callgraph             --------------------------
	.section	.nv.callgraph,"",@"SHT_CUDA_CALLGRAPH"
	.align	4
	.sectionentsize	8
	.align		4
        /*0000*/ 	.word	0x00000000
	.align		4
        /*0004*/ 	.word	0xffffffff
	.align		4
        /*0008*/ 	.word	0x00000000
	.align		4
        /*000c*/ 	.word	0xfffffffe
	.align		4
        /*0010*/ 	.word	0x00000000
	.align		4
        /*0014*/ 	.word	0xfffffffd
	.align		4
        /*0018*/ 	.word	0x00000000
	.align		4
        /*001c*/ 	.word	0xfffffffc


//--------------------- .text._Z12printMessageiiiPf --------------------------
	.section	.text._Z12printMessageiiiPf,"ax",@progbits
	.align	128
.text._Z12printMessageiiiPf:
        .type           _Z12printMessageiiiPf,@function
        .size           _Z12printMessageiiiPf,(.L_x_1 - _Z12printMessageiiiPf)
        .other          _Z12printMessageiiiPf,@"STO_CUDA_ENTRY STV_DEFAULT"
_Z12printMessageiiiPf:
[----:B------:R-:W-:Y:S01]  /*0000*/  LDC R1, c[0x0][0x37c] ;  /* 0x0000df00ff017b82 */ /* 0x000fe20000000800 */
[----:B------:R-:W0:Y:S01]  /*0010*/  LDCU.64 UR4, c[0x0][0x358] ;  /* 0x00006b00ff0477ac */ /* 0x000e220008000a00 */
[----:B------:R-:W-:Y:S01]  /*0020*/  NOP ;  /* 0x0000000000007918 */ /* 0x000fe20000000000 */
[----:B------:R-:W-:-:S04]  /*0030*/  CS2R R2, SR_CLOCKLO ;  /* 0x0000000000027805 */ /* 0x000fc80000015000 */
[----:B------:R1:W-:Y:S01]  /*0040*/  I2F.S64 R0, R2 ;  /* 0x0000000200007312 */ /* 0x0003e20000301400 */
[----:B------:R-:W-:Y:S01]  /*0050*/  CS2R R4, SR_CLOCKLO ;  /* 0x0000000000047805 */ /* 0x000fe20000015000 */
[----:B-1----:R-:W0:Y:S06]  /*0060*/  LDC.64 R2, c[0x0][0x390] ;  /* 0x0000e400ff027b82 */ /* 0x002e2c0000000a00 */
[----:B------:R-:W1:Y:S02]  /*0070*/  I2F.S64 R5, R4 ;  /* 0x0000000400057312 */ /* 0x000e640000301400 */
[----:B-1----:R-:W-:-:S05]  /*0080*/  FADD R7, -R0, R5 ;  /* 0x0000000500077221 */ /* 0x002fca0000000100 */
[----:B0-----:R-:W-:Y:S01]  /*0090*/  STG.E desc[UR4][R2.64], R7 ;  /* 0x0000000702007986 */ /* 0x001fe2000c101904 */
[----:B------:R-:W-:Y:S05]  /*00a0*/  EXIT ;  /* 0x000000000000794d */ /* 0x000fea0003800000 */
.L_x_0:
[----:B------:R-:W-:-:S00]  /*00b0*/  BRA `(.L_x_0) ;  /* 0xfffffffc00fc7947 */ /* 0x000fc0000383ffff */
[----:B------:R-:W-:-:S00]  /*00c0*/  NOP ;  /* 0x0000000000007918 */ /* 0x000fc00000000000 */
        /* <DEDUP_REMOVED lines=11> */
.L_x_1:


//--------------------- .nv.shared.reserved.0     --------------------------
	.section	.nv.shared.reserved.0,"aw",@nobits
	.weak		__nv_reservedSMEM_offset_0_alias
	.size		__nv_reservedSMEM_offset_0_alias, 0, 64
	.other		__nv_reservedSMEM_offset_0_alias,@"STO_CUDA_RESERVED_SHARED STV_DEFAULT"
__nv_reservedSMEM_offset_0_alias:
	.zero		0
	.zero		64


//--------------------- .nv.constant0._Z12printMessageiiiPf --------------------------
	.section	.nv.constant0._Z12printMessageiiiPf,"a",@progbits
	.sectionflags	@""
	.align	4
.nv.constant0._Z12printMessageiiiPf:
	.zero		920


//--------------------- SYMBOLS --------------------------

	.type		.nv.reservedSmem.offset0,@object
	.size		.nv.reservedSmem.offset0,0x4
